	.headerflags	@"EF_CUDA_TEXMODE_UNIFIED EF_CUDA_64BIT_ADDRESS EF_CUDA_ACCELERATORS EF_CUDA_SM90 EF_CUDA_VIRTUAL_SM(EF_CUDA_SM90)"
	.elftype	@"ET_EXEC"


//--------------------- .nv.info                  --------------------------
	.section	.nv.info,"",@"SHT_CUDA_INFO"
	.align	4


	//----- nvinfo : EIATTR_REGCOUNT
	.align		4
        /*0000*/ 	.byte	0x04, 0x2f
        /*0002*/ 	.short	(.L_3 - .L_2)
	.align		4
.L_2:
        /*0004*/ 	.word	index@(triton_poi_fused__native_batch_norm_legit_no_training_8)
        /*0008*/ 	.word	0x00000012


	//----- nvinfo : EIATTR_MIN_STACK_SIZE
	.align		4
.L_3:
        /*000c*/ 	.byte	0x04, 0x12
        /*000e*/ 	.short	(.L_5 - .L_4)
	.align		4
.L_4:
        /*0010*/ 	.word	index@(triton_poi_fused__native_batch_norm_legit_no_training_8)
        /*0014*/ 	.word	0x00000000


	//----- nvinfo : EIATTR_FRAME_SIZE
	.align		4
.L_5:
        /*0018*/ 	.byte	0x04, 0x11
        /*001a*/ 	.short	(.L_7 - .L_6)
	.align		4
.L_6:
        /*001c*/ 	.word	index@(triton_poi_fused__native_batch_norm_legit_no_training_8)
        /*0020*/ 	.word	0x00000000


	//----- nvinfo : EIATTR_MIN_STACK_SIZE
	.align		4
.L_7:
        /*0024*/ 	.byte	0x04, 0x12
        /*0026*/ 	.short	(.L_9 - .L_8)
	.align		4
.L_8:
        /*0028*/ 	.word	index@(triton_poi_fused__native_batch_norm_legit_no_training_8)
        /*002c*/ 	.word	0x00000000
.L_9:


//--------------------- .nv.info.triton_poi_fused__native_batch_norm_legit_no_training_8 --------------------------
	.section	.nv.info.triton_poi_fused__native_batch_norm_legit_no_training_8,"",@"SHT_CUDA_INFO"
	.sectionflags	@""
	.align	4


	//----- nvinfo : EIATTR_CUDA_API_VERSION
	.align		4
        /*0000*/ 	.byte	0x04, 0x37
        /*0002*/ 	.short	(.L_11 - .L_10)
.L_10:
        /*0004*/ 	.word	0x0000007c


	//----- nvinfo : EIATTR_KPARAM_INFO
	.align		4
.L_11:
        /*0008*/ 	.byte	0x04, 0x17
        /*000a*/ 	.short	(.L_13 - .L_12)
.L_12:
        /*000c*/ 	.word	0x00000000
        /*0010*/ 	.short	0x0006
        /*0012*/ 	.short	0x0030
        /*0014*/ 	.byte	0x00, 0xf0, 0x11, 0x00


	//----- nvinfo : EIATTR_KPARAM_INFO
	.align		4
.L_13:
        /*0018*/ 	.byte	0x04, 0x17
        /*001a*/ 	.short	(.L_15 - .L_14)
.L_14:
        /*001c*/ 	.word	0x00000000
        /*0020*/ 	.short	0x0005
        /*0022*/ 	.short	0x0028
        /*0024*/ 	.byte	0x00, 0xf4, 0x21, 0x00


	//----- nvinfo : EIATTR_KPARAM_INFO
	.align		4
.L_15:
        /*0028*/ 	.byte	0x04, 0x17
        /*002a*/ 	.short	(.L_17 - .L_16)
.L_16:
        /*002c*/ 	.word	0x00000000
        /*0030*/ 	.short	0x0004
        /*0032*/ 	.short	0x0020
        /*0034*/ 	.byte	0x00, 0xf4, 0x21, 0x00


	//----- nvinfo : EIATTR_KPARAM_INFO
	.align		4
.L_17:
        /*0038*/ 	.byte	0x04, 0x17
        /*003a*/ 	.short	(.L_19 - .L_18)
.L_18:
        /*003c*/ 	.word	0x00000000
        /*0040*/ 	.short	0x0003
        /*0042*/ 	.short	0x0018
        /*0044*/ 	.byte	0x00, 0xf4, 0x21, 0x00


	//----- nvinfo : EIATTR_KPARAM_INFO
	.align		4
.L_19:
        /*0048*/ 	.byte	0x04, 0x17
        /*004a*/ 	.short	(.L_21 - .L_20)
.L_20:
        /*004c*/ 	.word	0x00000000
        /*0050*/ 	.short	0x0002
        /*0052*/ 	.short	0x0010
        /*0054*/ 	.byte	0x00, 0xf4, 0x21, 0x00


	//----- nvinfo : EIATTR_KPARAM_INFO
	.align		4
.L_21:
        /*0058*/ 	.byte	0x04, 0x17
        /*005a*/ 	.short	(.L_23 - .L_22)
.L_22:
        /*005c*/ 	.word	0x00000000
        /*0060*/ 	.short	0x0001
        /*0062*/ 	.short	0x0008
        /*0064*/ 	.byte	0x00, 0xf4, 0x21, 0x00


	//----- nvinfo : EIATTR_KPARAM_INFO
	.align		4
.L_23:
        /*0068*/ 	.byte	0x04, 0x17
        /*006a*/ 	.short	(.L_25 - .L_24)
.L_24:
        /*006c*/ 	.word	0x00000000
        /*0070*/ 	.short	0x0000
        /*0072*/ 	.short	0x0000
        /*0074*/ 	.byte	0x00, 0xf4, 0x21, 0x00


	//----- nvinfo : EIATTR_SPARSE_MMA_MASK
	.align		4
.L_25:
        /*0078*/ 	.byte	0x03, 0x50
        /*007a*/ 	.short	0x0000


	//----- nvinfo : EIATTR_MAXREG_COUNT
	.align		4
        /*007c*/ 	.byte	0x03, 0x1b
        /*007e*/ 	.short	0x00ff


	//----- nvinfo : EIATTR_EXIT_INSTR_OFFSETS
	.align		4
        /*0080*/ 	.byte	0x04, 0x1c
        /*0082*/ 	.short	(.L_27 - .L_26)


	//   ....[0]....
.L_26:
        /*0084*/ 	.word	0x00000390


	//----- nvinfo : EIATTR_REQNTID
	.align		4
.L_27:
        /*0088*/ 	.byte	0x04, 0x10
        /*008a*/ 	.short	(.L_29 - .L_28)
.L_28:
        /*008c*/ 	.word	0x00000080
        /*0090*/ 	.word	0x00000001
        /*0094*/ 	.word	0x00000001


	//----- nvinfo : EIATTR_CBANK_PARAM_SIZE
	.align		4
.L_29:
        /*0098*/ 	.byte	0x03, 0x19
        /*009a*/ 	.short	0x0034


	//----- nvinfo : EIATTR_PARAM_CBANK
	.align		4
        /*009c*/ 	.byte	0x04, 0x0a
        /*009e*/ 	.short	(.L_31 - .L_30)
	.align		4
.L_30:
        /*00a0*/ 	.word	index@(.nv.constant0.triton_poi_fused__native_batch_norm_legit_no_training_8)
        /*00a4*/ 	.short	0x0210
        /*00a6*/ 	.short	0x0034


	//----- nvinfo : EIATTR_SW_WAR
	.align		4
.L_31:
        /*00a8*/ 	.byte	0x04, 0x36
        /*00aa*/ 	.short	(.L_33 - .L_32)
.L_32:
        /*00ac*/ 	.word	0x00000008
.L_33:


//--------------------- .nv.callgraph             --------------------------
	.section	.nv.callgraph,"",@"SHT_CUDA_CALLGRAPH"
	.align	4
	.sectionentsize	8
	.align		4
        /*0000*/ 	.word	0x00000000
	.align		4
        /*0004*/ 	.word	0xffffffff
	.align		4
        /*0008*/ 	.word	0x00000000
	.align		4
        /*000c*/ 	.word	0xfffffffe
	.align		4
        /*0010*/ 	.word	0x00000000
	.align		4
        /*0014*/ 	.word	0xfffffffd
	.align		4
        /*0018*/ 	.word	0x00000000
	.align		4
        /*001c*/ 	.word	0xfffffffc


//--------------------- .nv.constant4             --------------------------
	.section	.nv.constant4,"a",@progbits
	.align	8
	.align		8
.nv.constant4:
        /*0000*/ 	.dword	_$_str
	.align		8
        /*0008*/ 	.dword	_$_str_$_2


//--------------------- .text.triton_poi_fused__native_batch_norm_legit_no_training_8 --------------------------
	.section	.text.triton_poi_fused__native_batch_norm_legit_no_training_8,"ax",@progbits
	.align	128
        .global         triton_poi_fused__native_batch_norm_legit_no_training_8
        .type           triton_poi_fused__native_batch_norm_legit_no_training_8,@function
        .size           triton_poi_fused__native_batch_norm_legit_no_training_8,(.L_x_1 - triton_poi_fused__native_batch_norm_legit_no_training_8)
        .other          triton_poi_fused__native_batch_norm_legit_no_training_8,@"STO_CUDA_ENTRY STV_DEFAULT"
triton_poi_fused__native_batch_norm_legit_no_training_8:
.text.triton_poi_fused__native_batch_norm_legit_no_training_8:
[----:B------:R-:W-:Y:S01]  /*0000*/  LDC R1, c[0x0][0x28] ;  /* 0x00000a00ff017b82 */ /* 0x000fe20000000800 */
[----:B------:R-:W1:Y:S07]  /*0010*/  S2R R0, SR_TID.X ;  /* 0x0000000000007919 */ /* 0x000e6e0000002100 */
[----:B------:R-:W2:Y:S01]  /*0020*/  LDC.64 R2, c[0x0][0x220] ;  /* 0x00008800ff027b82 */ /* 0x000ea20000000a00 */
[----:B------:R-:W-:Y:S01]  /*0030*/  ULDC.64 UR4, c[0x0][0x208] ;  /* 0x0000820000047ab9 */ /* 0x000fe20000000a00 */
[----:B------:R-:W3:Y:S06]  /*0040*/  S2R R7, SR_CTAID.X ;  /* 0x0000000000077919 */ /* 0x000eec0000002500 */
[----:B------:R-:W4:Y:S08]  /*0050*/  LDC.64 R8, c[0x0][0x228] ;  /* 0x00008a00ff087b82 */ /* 0x000f300000000a00 */
[----:B------:R-:W5:Y:S01]  /*0060*/  LDC.64 R10, c[0x0][0x230] ;  /* 0x00008c00ff0a7b82 */ /* 0x000f620000000a00 */
[----:B-1----:R-:W-:-:S02]  /*0070*/  SHF.L.U32 R0, R0, 0x1, RZ ;  /* 0x0000000100007819 */ /* 0x002fc400000006ff */
[----:B---3--:R-:W-:Y:S02]  /*0080*/  SHF.R.S32.HI R5, RZ, 0x17, R7 ;  /* 0x00000017ff057819 */ /* 0x008fe40000011407 */
[----:B------:R-:W-:Y:S02]  /*0090*/  LOP3.LUT R0, R0, 0xfe, RZ, 0xc0, !PT ;  /* 0x000000fe00007812 */ /* 0x000fe400078ec0ff */
[----:B------:R-:W-:Y:S02]  /*00a0*/  SGXT R5, R5, 0x1 ;  /* 0x000000010505781a */ /* 0x000fe40000000200 */
[----:B------:R-:W-:Y:S02]  /*00b0*/  LEA R0, R7, R0, 0x8 ;  /* 0x0000000007007211 */ /* 0x000fe400078e40ff */
[----:B------:R-:W1:Y:S02]  /*00c0*/  LDC.64 R6, c[0x0][0x218] ;  /* 0x00008600ff067b82 */ /* 0x000e640000000a00 */
[----:B------:R-:W-:-:S04]  /*00d0*/  LEA.HI R5, R5, R0, RZ, 0x4 ;  /* 0x0000000005057211 */ /* 0x000fc800078f20ff */
[----:B------:R-:W-:-:S04]  /*00e0*/  LOP3.LUT R5, R5, 0xfffffff0, RZ, 0xc0, !PT ;  /* 0xfffffff005057812 */ /* 0x000fc800078ec0ff */
[----:B------:R-:W-:Y:S02]  /*00f0*/  IADD3 R13, R0, -R5, RZ ;  /* 0x80000005000d7210 */ /* 0x000fe40007ffe0ff */
[----:B------:R-:W3:Y:S03]  /*0100*/  LDC.64 R4, c[0x0][0x210] ;  /* 0x00008400ff047b82 */ /* 0x000ee60000000a00 */
[----:B--2---:R-:W-:-:S06]  /*0110*/  IMAD.WIDE R2, R13, 0x4, R2 ;  /* 0x000000040d027825 */ /* 0x004fcc00078e0202 */
[----:B------:R-:W2:Y:S01]  /*0120*/  LDG.E.EL.64 R2, desc[UR4][R2.64] ;  /* 0x0000000402027981 */ /* 0x000ea2000c2e1b00 */
[----:B-1----:R-:W-:-:S06]  /*0130*/  IMAD.WIDE R6, R13, 0x4, R6 ;  /* 0x000000040d067825 */ /* 0x002fcc00078e0206 */
[----:B------:R-:W2:Y:S01]  /*0140*/  LDG.E.EL.64 R6, desc[UR4][R6.64] ;  /* 0x0000000406067981 */ /* 0x000ea2000c2e1b00 */
[----:B---3--:R-:W-:-:S06]  /*0150*/  IMAD.WIDE R4, R0, 0x4, R4 ;  /* 0x0000000400047825 */ /* 0x008fcc00078e0204 */
[----:B------:R-:W3:Y:S01]  /*0160*/  LDG.E.64 R4, desc[UR4][R4.64] ;  /* 0x0000000404047981 */ /* 0x000ee2000c1e1b00 */
[----:B----4-:R-:W-:-:S04]  /*0170*/  IMAD.WIDE R8, R13, 0x4, R8 ;  /* 0x000000040d087825 */ /* 0x010fc800078e0208 */
[----:B-----5:R-:W-:Y:S02]  /*0180*/  IMAD.WIDE R10, R13, 0x4, R10 ;  /* 0x000000040d0a7825 */ /* 0x020fe400078e020a */
[----:B------:R-:W4:Y:S04]  /*0190*/  LDG.E.EL.64 R8, desc[UR4][R8.64] ;  /* 0x0000000408087981 */ /* 0x000f28000c2e1b00 */
[----:B------:R-:W4:Y:S01]  /*01a0*/  LDG.E.EL.64 R10, desc[UR4][R10.64] ;  /* 0x000000040a0a7981 */ /* 0x000f22000c2e1b00 */
[----:B------:R-:W-:Y:S01]  /*01b0*/  HFMA2.MMA R15, -RZ, RZ, 1.625, 0 ;  /* 0x3e800000ff0f7435 */ /* 0x000fe200000001ff */
[----:B--2---:R-:W-:Y:S01]  /*01c0*/  FADD R2, R2, 9.9999997473787516356e-06 ;  /* 0x3727c5ac02027421 */ /* 0x004fe20000000000 */
[----:B------:R-:W-:-:S03]  /*01d0*/  FADD R12, R3, 9.9999997473787516356e-06 ;  /* 0x3727c5ac030c7421 */ /* 0x000fc60000000000 */
[----:B------:R1:W2:Y:S08]  /*01e0*/  MUFU.SQRT R13, R2 ;  /* 0x00000002000d7308 */ /* 0x0002b00000002000 */
[----:B------:R-:W5:Y:S01]  /*01f0*/  MUFU.SQRT R14, R12 ;  /* 0x0000000c000e7308 */ /* 0x000f620000002000 */
[----:B-1----:R-:W1:Y:S01]  /*0200*/  LDC.64 R2, c[0x0][0x238] ;  /* 0x00008e00ff027b82 */ /* 0x002e620000000a00 */
[----:B--2---:R-:W-:-:S02]  /*0210*/  FSETP.GT.AND P0, PT, R13, 8.50705917302346158658e+37, PT ;  /* 0x7e8000000d00780b */ /* 0x004fc40003f04000 */
[----:B------:R-:W-:Y:S02]  /*0220*/  FSETP.GEU.AND P2, PT, R13, 1.175494350822287508e-38, PT ;  /* 0x008000000d00780b */ /* 0x000fe40003f4e000 */
[C---:B-----5:R-:W-:Y:S02]  /*0230*/  FSETP.GT.AND P1, PT, R14.reuse, 8.50705917302346158658e+37, PT ;  /* 0x7e8000000e00780b */ /* 0x060fe40003f24000 */
[----:B------:R-:W-:-:S07]  /*0240*/  FSETP.GEU.AND P3, PT, R14, 1.175494350822287508e-38, PT ;  /* 0x008000000e00780b */ /* 0x000fce0003f6e000 */
[----:B------:R-:W-:-:S04]  /*0250*/  @P0 FMUL R13, R13, 0.25 ;  /* 0x3e8000000d0d0820 */ /* 0x000fc80000400000 */
[----:B------:R-:W-:Y:S01]  /*0260*/  @!P2 FMUL R13, R13, 16777216 ;  /* 0x4b8000000d0da820 */ /* 0x000fe20000400000 */
[----:B------:R-:W-:-:S04]  /*0270*/  @P1 FMUL R14, R14, 0.25 ;  /* 0x3e8000000e0e1820 */ /* 0x000fc80000400000 */
[----:B------:R-:W-:Y:S01]  /*0280*/  @!P3 FMUL R14, R14, 16777216 ;  /* 0x4b8000000e0eb820 */ /* 0x000fe20000400000 */
[----:B------:R-:W2:Y:S01]  /*0290*/  MUFU.RCP R13, R13 ;  /* 0x0000000d000d7308 */ /* 0x000ea20000001000 */
[----:B------:R-:W-:-:S07]  /*02a0*/  FSEL R12, R15, 1, P0 ;  /* 0x3f8000000f0c7808 */ /* 0x000fce0000000000 */
[----:B------:R-:W5:Y:S01]  /*02b0*/  MUFU.RCP R14, R14 ;  /* 0x0000000e000e7308 */ /* 0x000f620000001000 */
[----:B------:R-:W-:Y:S01]  /*02c0*/  FSEL R15, R15, 1, P1 ;  /* 0x3f8000000f0f7808 */ /* 0x000fe20000800000 */
[----:B------:R-:W-:Y:S01]  /*02d0*/  @!P2 FMUL R12, R12, 16777216 ;  /* 0x4b8000000c0ca820 */ /* 0x000fe20000400000 */
[----:B---3--:R-:W-:-:S03]  /*02e0*/  FADD R4, R4, -R6 ;  /* 0x8000000604047221 */ /* 0x008fc60000000000 */
[----:B------:R-:W-:Y:S01]  /*02f0*/  @!P3 FMUL R15, R15, 16777216 ;  /* 0x4b8000000f0fb820 */ /* 0x000fe20000400000 */
[----:B------:R-:W-:Y:S01]  /*0300*/  FADD R5, R5, -R7 ;  /* 0x8000000705057221 */ /* 0x000fe20000000000 */
[----:B--2---:R-:W-:Y:S02]  /*0310*/  FMUL R13, R13, R12 ;  /* 0x0000000c0d0d7220 */ /* 0x004fe40000400000 */
[----:B-----5:R-:W-:Y:S02]  /*0320*/  FMUL R6, R14, R15 ;  /* 0x0000000f0e067220 */ /* 0x020fe40000400000 */
[----:B------:R-:W-:Y:S02]  /*0330*/  FMUL R13, R4, R13 ;  /* 0x0000000d040d7220 */ /* 0x000fe40000400000 */
[----:B------:R-:W-:Y:S01]  /*0340*/  FMUL R6, R5, R6 ;  /* 0x0000000605067220 */ /* 0x000fe20000400000 */
[----:B-1----:R-:W-:-:S04]  /*0350*/  IMAD.WIDE R2, R0, 0x4, R2 ;  /* 0x0000000400027825 */ /* 0x002fc800078e0202 */
[----:B----4-:R-:W-:Y:S01]  /*0360*/  FFMA R8, R8, R13, R10 ;  /* 0x0000000d08087223 */ /* 0x010fe2000000000a */
[----:B------:R-:W-:-:S05]  /*0370*/  FFMA R9, R9, R6, R11 ;  /* 0x0000000609097223 */ /* 0x000fca000000000b */
[----:B------:R-:W-:Y:S01]  /*0380*/  STG.E.64 desc[UR4][R2.64], R8 ;  /* 0x0000000802007986 */ /* 0x000fe2000c101b04 */
[----:B------:R-:W-:Y:S05]  /*0390*/  EXIT ;  /* 0x000000000000794d */ /* 0x000fea0003800000 */
.L_x_0:
[----:B------:R-:W-:-:S00]  /*03a0*/  BRA `(.L_x_0) ;  /* 0xfffffffc00fc7947 */ /* 0x000fc0000383ffff */
[----:B------:R-:W-:-:S00]  /*03b0*/  NOP ;  /* 0x0000000000007918 */ /* 0x000fc00000000000 */
        /* <DEDUP_REMOVED lines=12> */
.L_x_1:


//--------------------- .nv.global.init           --------------------------
	.section	.nv.global.init,"aw",@progbits
.nv.global.init:
	.type		_$_str,@object
	.size		_$_str,(_$_str_$_2 - _$_str)
_$_str:
        /*0000*/ 	.byte	0x5f, 0x5f, 0x43, 0x55, 0x44, 0x41, 0x5f, 0x46, 0x54, 0x5a, 0x00
	.type		_$_str_$_2,@object
	.size		_$_str_$_2,(.L_1 - _$_str_$_2)
_$_str_$_2:
        /*000b*/ 	.byte	0x5f, 0x5f, 0x43, 0x55, 0x44, 0x41, 0x5f, 0x50, 0x52, 0x45, 0x43, 0x5f, 0x53, 0x51, 0x52, 0x54
        /*001b*/ 	.byte	0x00
.L_1:


//--------------------- .nv.constant0.triton_poi_fused__native_batch_norm_legit_no_training_8 --------------------------
	.section	.nv.constant0.triton_poi_fused__native_batch_norm_legit_no_training_8,"a",@progbits
	.sectionflags	@""
	.align	4
.nv.constant0.triton_poi_fused__native_batch_norm_legit_no_training_8:
	.zero		580
